//
// Generated by NVIDIA NVVM Compiler
//
// Compiler Build ID: CL-36424714
// Cuda compilation tools, release 13.0, V13.0.88
// Based on NVVM 20.0.0
//

.version 9.0
.target sm_100
.address_size 64

	// .globl	_Z20mandel_kernel_doubleiiPh

.visible .entry _Z20mandel_kernel_doubleiiPh(
	.param .u32 _Z20mandel_kernel_doubleiiPh_param_0,
	.param .u32 _Z20mandel_kernel_doubleiiPh_param_1,
	.param .u64 .ptr .align 1 _Z20mandel_kernel_doubleiiPh_param_2
)
{
	.reg .pred 	%p<10>;
	.reg .b16 	%rs<7>;
	.reg .b32 	%r<14>;
	.reg .b64 	%rd<5>;
	.reg .b64 	%fd<39>;

	ld.param.u32 	%r3, [_Z20mandel_kernel_doubleiiPh_param_0];
	ld.param.u32 	%r5, [_Z20mandel_kernel_doubleiiPh_param_1];
	ld.param.u64 	%rd1, [_Z20mandel_kernel_doubleiiPh_param_2];
	mov.u32 	%r6, %ctaid.x;
	mov.u32 	%r7, %ntid.x;
	mov.u32 	%r8, %tid.x;
	mad.lo.s32 	%r1, %r6, %r7, %r8;
	mov.u32 	%r9, %ctaid.y;
	mov.u32 	%r10, %ntid.y;
	mov.u32 	%r11, %tid.y;
	mad.lo.s32 	%r12, %r9, %r10, %r11;
	setp.ge.s32 	%p1, %r1, %r3;
	setp.ge.s32 	%p2, %r12, %r5;
	or.pred  	%p3, %p1, %p2;
	@%p3 bra 	$L__BB0_4;
	cvt.rn.f64.s32 	%fd9, %r3;
	cvt.rn.f64.u32 	%fd10, %r12;
	cvt.rn.f64.s32 	%fd11, %r1;
	cvt.rn.f64.u32 	%fd12, %r5;
	div.rn.f64 	%fd13, %fd10, %fd12;
	div.rn.f64 	%fd14, %fd11, %fd9;
	fma.rn.f64 	%fd15, %fd14, 0d4000000000000000, 0dBFF0000000000000;
	cvt.rn.f64.s32 	%fd16, %r5;
	div.rn.f64 	%fd17, %fd9, %fd16;
	fma.rn.f64 	%fd1, %fd17, %fd15, 0dBFE0000000000000;
	fma.rn.f64 	%fd2, %fd13, 0d4000000000000000, 0dBFF0000000000000;
	mov.f64 	%fd37, 0d0000000000000000;
	mov.b16 	%rs6, 255;
	mov.f64 	%fd38, %fd37;
$L__BB0_2:
	mul.f64 	%fd18, %fd37, %fd37;
	mul.f64 	%fd19, %fd38, %fd38;
	sub.f64 	%fd20, %fd18, %fd19;
	mul.f64 	%fd21, %fd37, %fd38;
	fma.rn.f64 	%fd22, %fd37, %fd38, %fd21;
	add.f64 	%fd37, %fd1, %fd20;
	add.f64 	%fd38, %fd2, %fd22;
	abs.f64 	%fd23, %fd37;
	abs.f64 	%fd24, %fd38;
	setp.gt.f64 	%p4, %fd23, %fd24;
	selp.f64 	%fd25, %fd23, %fd24, %p4;
	selp.f64 	%fd26, %fd24, %fd23, %p4;
	div.rn.f64 	%fd28, %fd26, %fd25;
	fma.rn.f64 	%fd29, %fd28, %fd28, 0d3FF0000000000000;
	sqrt.rn.f64 	%fd30, %fd29;
	mul.f64 	%fd31, %fd25, %fd30;
	setp.eq.f64 	%p5, %fd25, 0d0000000000000000;
	max.f64 	%fd32, %fd25, %fd26;
	setp.gt.f64 	%p6, %fd32, 0d7FEFFFFFFFFFFFFF;
	add.f64 	%fd33, %fd23, %fd24;
	selp.f64 	%fd34, %fd33, %fd31, %p5;
	selp.f64 	%fd35, %fd33, %fd34, %p6;
	and.b16  	%rs4, %rs6, 255;
	add.s16 	%rs6, %rs4, 255;
	and.b16  	%rs5, %rs6, 255;
	setp.ne.s16 	%p7, %rs5, %rs6;
	setp.lt.f64 	%p8, %fd35, 0d4010000000000000;
	and.pred  	%p9, %p7, %p8;
	@%p9 bra 	$L__BB0_2;
	mad.lo.s32 	%r13, %r12, %r3, %r1;
	cvt.s64.s32 	%rd2, %r13;
	cvta.to.global.u64 	%rd3, %rd1;
	add.s64 	%rd4, %rd3, %rd2;
	st.global.u8 	[%rd4], %rs6;
$L__BB0_4:
	ret;

}


// ===== COMPILED SASS (sm_100) =====

	.target	sm_100

	.elftype	@"ET_EXEC"


//--------------------- .note.nv.tkinfo           --------------------------
	.section	.note.nv.tkinfo,"",@"SHT_NOTE"
	.sectionflags	@"SHF_NOTE_NV_TKINFO"
	.tkinfo
        /*0018*/ 	.word	0x00000002
        /*0030*/ 	.string	""
        /*0030*/ 	.string	"ptxas"
        /*0030*/ 	.string	"Cuda compilation tools, release 13.0, V13.0.88"
        /*0030*/ 	.string	"Build cuda_13.0.r13.0/compiler.36424714_0"
        /*0030*/ 	.string	"-arch sm_100 -m 64 "



//--------------------- .note.nv.cuinfo           --------------------------
	.section	.note.nv.cuinfo,"",@"SHT_NOTE"
	.sectionflags	@"SHF_NOTE_NV_CUINFO"
        /*0018*/ 	.short	0x0002
        /*001a*/ 	.short	0x0064
        /*001c*/ 	.short	0x0082
	.zero		2


//--------------------- .nv.info                  --------------------------
	.section	.nv.info,"",@"SHT_CUDA_INFO"
	.align	4


	//----- nvinfo : EIATTR_REGCOUNT
	.align		4
        /*0000*/ 	.byte	0x04, 0x2f
        /*0002*/ 	.short	(.L_1 - .L_0)
	.align		4
.L_0:
        /*0004*/ 	.word	index@(_Z20mandel_kernel_doubleiiPh)
        /*0008*/ 	.word	0x00000026


	//----- nvinfo : EIATTR_FRAME_SIZE
	.align		4
.L_1:
        /*000c*/ 	.byte	0x04, 0x11
        /*000e*/ 	.short	(.L_3 - .L_2)
	.align		4
.L_2:
        /*0010*/ 	.word	index@($__internal_1_$__cuda_sm20_dsqrt_rn_f64_mediumpath_v1)
        /*0014*/ 	.word	0x00000000


	//----- nvinfo : EIATTR_FRAME_SIZE
	.align		4
.L_3:
        /*0018*/ 	.byte	0x04, 0x11
        /*001a*/ 	.short	(.L_5 - .L_4)
	.align		4
.L_4:
        /*001c*/ 	.word	index@($__internal_0_$__cuda_sm20_div_rn_f64_full)
        /*0020*/ 	.word	0x00000000


	//----- nvinfo : EIATTR_FRAME_SIZE
	.align		4
.L_5:
        /*0024*/ 	.byte	0x04, 0x11
        /*0026*/ 	.short	(.L_7 - .L_6)
	.align		4
.L_6:
        /*0028*/ 	.word	index@(_Z20mandel_kernel_doubleiiPh)
        /*002c*/ 	.word	0x00000000


	//----- nvinfo : EIATTR_MIN_STACK_SIZE
	.align		4
.L_7:
        /*0030*/ 	.byte	0x04, 0x12
        /*0032*/ 	.short	(.L_9 - .L_8)
	.align		4
.L_8:
        /*0034*/ 	.word	index@(_Z20mandel_kernel_doubleiiPh)
        /*0038*/ 	.word	0x00000000
.L_9:


//--------------------- .nv.compat                --------------------------
	.section	.nv.compat,"",@"SHT_CUDA_COMPAT_INFO"
	.align	4
        /*0000*/ 	.byte	0x02, 0x09, 0x00, 0x00, 0x02, 0x02, 0x01, 0x00, 0x02, 0x05, 0x05, 0x00, 0x03, 0x07, 0x01, 0x01
        /*0010*/ 	.byte	0x02, 0x03, 0x00, 0x00, 0x02, 0x06, 0x01, 0x00, 0x04, 0x0b, 0x08, 0x00, 0x01, 0x00, 0x00, 0x00
        /*0020*/ 	.byte	0x00, 0x00, 0x00, 0x00


//--------------------- .nv.info._Z20mandel_kernel_doubleiiPh --------------------------
	.section	.nv.info._Z20mandel_kernel_doubleiiPh,"",@"SHT_CUDA_INFO"
	.sectionflags	@""
	.align	4


	//----- nvinfo : EIATTR_CUDA_API_VERSION
	.align		4
        /*0000*/ 	.byte	0x04, 0x37
        /*0002*/ 	.short	(.L_11 - .L_10)
.L_10:
        /*0004*/ 	.word	0x00000082


	//----- nvinfo : EIATTR_KPARAM_INFO
	.align		4
.L_11:
        /*0008*/ 	.byte	0x04, 0x17
        /*000a*/ 	.short	(.L_13 - .L_12)
.L_12:
        /*000c*/ 	.word	0x00000000
        /*0010*/ 	.short	0x0002
        /*0012*/ 	.short	0x0008
        /*0014*/ 	.byte	0x00, 0xf5, 0x21, 0x00


	//----- nvinfo : EIATTR_KPARAM_INFO
	.align		4
.L_13:
        /*0018*/ 	.byte	0x04, 0x17
        /*001a*/ 	.short	(.L_15 - .L_14)
.L_14:
        /*001c*/ 	.word	0x00000000
        /*0020*/ 	.short	0x0001
        /*0022*/ 	.short	0x0004
        /*0024*/ 	.byte	0x00, 0xf0, 0x11, 0x00


	//----- nvinfo : EIATTR_KPARAM_INFO
	.align		4
.L_15:
        /*0028*/ 	.byte	0x04, 0x17
        /*002a*/ 	.short	(.L_17 - .L_16)
.L_16:
        /*002c*/ 	.word	0x00000000
        /*0030*/ 	.short	0x0000
        /*0032*/ 	.short	0x0000
        /*0034*/ 	.byte	0x00, 0xf0, 0x11, 0x00


	//----- nvinfo : EIATTR_SPARSE_MMA_MASK
	.align		4
.L_17:
        /*0038*/ 	.byte	0x03, 0x50
        /*003a*/ 	.short	0x0000


	//----- nvinfo : EIATTR_MAXREG_COUNT
	.align		4
        /*003c*/ 	.byte	0x03, 0x1b
        /*003e*/ 	.short	0x00ff


	//----- nvinfo : EIATTR_MERCURY_ISA_VERSION
	.align		4
        /*0040*/ 	.byte	0x03, 0x5f
        /*0042*/ 	.short	0x0101


	//----- nvinfo : EIATTR_VRC_CTA_INIT_COUNT
	.align		4
        /*0044*/ 	.byte	0x02, 0x4a
	.zero		1
	.zero		1


	//----- nvinfo : EIATTR_EXIT_INSTR_OFFSETS
	.align		4
        /*0048*/ 	.byte	0x04, 0x1c
        /*004a*/ 	.short	(.L_19 - .L_18)


	//   ....[0]....
.L_18:
        /*004c*/ 	.word	0x000000c0


	//   ....[1]....
        /*0050*/ 	.word	0x00000ba0


	//----- nvinfo : EIATTR_CRS_STACK_SIZE
	.align		4
.L_19:
        /*0054*/ 	.byte	0x04, 0x1e
        /*0056*/ 	.short	(.L_21 - .L_20)
.L_20:
        /*0058*/ 	.word	0x00000000


	//----- nvinfo : EIATTR_CBANK_PARAM_SIZE
	.align		4
.L_21:
        /*005c*/ 	.byte	0x03, 0x19
        /*005e*/ 	.short	0x0010


	//----- nvinfo : EIATTR_PARAM_CBANK
	.align		4
        /*0060*/ 	.byte	0x04, 0x0a
        /*0062*/ 	.short	(.L_23 - .L_22)
	.align		4
.L_22:
        /*0064*/ 	.word	index@(.nv.constant0._Z20mandel_kernel_doubleiiPh)
        /*0068*/ 	.short	0x0380
        /*006a*/ 	.short	0x0010


	//----- nvinfo : EIATTR_SW_WAR
	.align		4
.L_23:
        /*006c*/ 	.byte	0x04, 0x36
        /*006e*/ 	.short	(.L_25 - .L_24)
.L_24:
        /*0070*/ 	.word	0x00000008
.L_25:


//--------------------- .nv.callgraph             --------------------------
	.section	.nv.callgraph,"",@"SHT_CUDA_CALLGRAPH"
	.align	4
	.sectionentsize	8
	.align		4
        /*0000*/ 	.word	0x00000000
	.align		4
        /*0004*/ 	.word	0xffffffff
	.align		4
        /*0008*/ 	.word	0x00000000
	.align		4
        /*000c*/ 	.word	0xfffffffe
	.align		4
        /*0010*/ 	.word	0x00000000
	.align		4
        /*0014*/ 	.word	0xfffffffd
	.align		4
        /*0018*/ 	.word	0x00000000
	.align		4
        /*001c*/ 	.word	0xfffffffc


//--------------------- .text._Z20mandel_kernel_doubleiiPh --------------------------
	.section	.text._Z20mandel_kernel_doubleiiPh,"ax",@progbits
	.align	128
        .global         _Z20mandel_kernel_doubleiiPh
        .type           _Z20mandel_kernel_doubleiiPh,@function
        .size           _Z20mandel_kernel_doubleiiPh,(.L_x_22 - _Z20mandel_kernel_doubleiiPh)
        .other          _Z20mandel_kernel_doubleiiPh,@"STO_CUDA_ENTRY STV_DEFAULT"
_Z20mandel_kernel_doubleiiPh:
.text._Z20mandel_kernel_doubleiiPh:
[----:B------:R-:W-:Y:S01]  /*0000*/  LDC R1, c[0x0][0x37c] ;  /* 0x0000df00ff017b82 */ /* 0x000fe20000000800 */
[----:B------:R-:W0:Y:S07]  /*0010*/  S2R R3, SR_TID.Y ;  /* 0x0000000000037919 */ /* 0x000e2e0000002200 */
[----:B------:R-:W1:Y:S01]  /*0020*/  LDC R5, c[0x0][0x360] ;  /* 0x0000d800ff057b82 */ /* 0x000e620000000800 */
[----:B------:R-:W2:Y:S01]  /*0030*/  LDCU.64 UR6, c[0x0][0x380] ;  /* 0x00007000ff0677ac */ /* 0x000ea20008000a00 */
[----:B------:R-:W1:Y:S06]  /*0040*/  S2R R2, SR_TID.X ;  /* 0x0000000000027919 */ /* 0x000e6c0000002100 */
[----:B------:R-:W0:Y:S08]  /*0050*/  S2UR UR5, SR_CTAID.Y ;  /* 0x00000000000579c3 */ /* 0x000e300000002600 */
[----:B------:R-:W0:Y:S08]  /*0060*/  LDC R0, c[0x0][0x364] ;  /* 0x0000d900ff007b82 */ /* 0x000e300000000800 */
[----:B------:R-:W1:Y:S01]  /*0070*/  S2UR UR4, SR_CTAID.X ;  /* 0x00000000000479c3 */ /* 0x000e620000002500 */
[----:B0-----:R-:W-:-:S05]  /*0080*/  IMAD R0, R0, UR5, R3 ;  /* 0x0000000500007c24 */ /* 0x001fca000f8e0203 */
[----:B--2---:R-:W-:Y:S01]  /*0090*/  ISETP.GE.AND P0, PT, R0, UR7, PT ;  /* 0x0000000700007c0c */ /* 0x004fe2000bf06270 */
[----:B-1----:R-:W-:-:S05]  /*00a0*/  IMAD R5, R5, UR4, R2 ;  /* 0x0000000405057c24 */ /* 0x002fca000f8e0202 */
[----:B------:R-:W-:-:S13]  /*00b0*/  ISETP.GE.OR P0, PT, R5, UR6, P0 ;  /* 0x0000000605007c0c */ /* 0x000fda0008706670 */
[----:B------:R-:W-:Y:S05]  /*00c0*/  @P0 EXIT ;  /* 0x000000000000094d */ /* 0x000fea0003800000 */
[----:B------:R-:W0:Y:S01]  /*00d0*/  I2F.F64.U32 R14, UR7 ;  /* 0x00000007000e7d12 */ /* 0x000e220008201800 */
[----:B------:R-:W-:Y:S01]  /*00e0*/  IMAD.MOV.U32 R2, RZ, RZ, 0x1 ;  /* 0x00000001ff027424 */ /* 0x000fe200078e00ff */
[----:B------:R-:W-:Y:S06]  /*00f0*/  BSSY.RECONVERGENT B0, `(.L_x_0) ;  /* 0x0000016000007945 */ /* 0x000fec0003800200 */
[----:B------:R-:W1:Y:S08]  /*0100*/  I2F.F64.U32 R12, R0 ;  /* 0x00000000000c7312 */ /* 0x000e700000201800 */
[----:B0-----:R-:W0:Y:S01]  /*0110*/  MUFU.RCP64H R3, R15 ;  /* 0x0000000f00037308 */ /* 0x001e220000001800 */
[----:B-1----:R-:W-:-:S07]  /*0120*/  FSETP.GEU.AND P1, PT, |R13|, 6.5827683646048100446e-37, PT ;  /* 0x036000000d00780b */ /* 0x002fce0003f2e200 */
[----:B------:R-:W1:Y:S08]  /*0130*/  I2F.F64 R22, UR6 ;  /* 0x0000000600167d12 */ /* 0x000e700008201c00 */
[----:B------:R2:W3:Y:S01]  /*0140*/  I2F.F64 R10, R5 ;  /* 0x00000005000a7312 */ /* 0x0004e20000201c00 */
[----:B0-----:R-:W-:-:S08]  /*0150*/  DFMA R6, -R14, R2, 1 ;  /* 0x3ff000000e06742b */ /* 0x001fd00000000102 */
[----:B------:R-:W-:-:S08]  /*0160*/  DFMA R6, R6, R6, R6 ;  /* 0x000000060606722b */ /* 0x000fd00000000006 */
[----:B------:R-:W-:-:S08]  /*0170*/  DFMA R6, R2, R6, R2 ;  /* 0x000000060206722b */ /* 0x000fd00000000002 */
[----:B------:R-:W-:-:S08]  /*0180*/  DFMA R2, -R14, R6, 1 ;  /* 0x3ff000000e02742b */ /* 0x000fd00000000106 */
[----:B------:R-:W-:-:S08]  /*0190*/  DFMA R2, R6, R2, R6 ;  /* 0x000000020602722b */ /* 0x000fd00000000006 */
[----:B------:R-:W-:-:S08]  /*01a0*/  DMUL R6, R12, R2 ;  /* 0x000000020c067228 */ /* 0x000fd00000000000 */
[----:B------:R-:W-:-:S08]  /*01b0*/  DFMA R8, -R14, R6, R12 ;  /* 0x000000060e08722b */ /* 0x000fd0000000010c */
[----:B------:R-:W-:-:S10]  /*01c0*/  DFMA R2, R2, R8, R6 ;  /* 0x000000080202722b */ /* 0x000fd40000000006 */
[----:B------:R-:W-:-:S05]  /*01d0*/  FFMA R4, RZ, R15, R3 ;  /* 0x0000000fff047223 */ /* 0x000fca0000000003 */
[----:B------:R-:W-:-:S13]  /*01e0*/  FSETP.GT.AND P0, PT, |R4|, 1.469367938527859385e-39, PT ;  /* 0x001000000400780b */ /* 0x000fda0003f04200 */
[----:B-123--:R-:W-:Y:S05]  /*01f0*/  @P0 BRA P1, `(.L_x_1) ;  /* 0x0000000000140947 */ /* 0x00efea0000800000 */
[----:B------:R-:W-:Y:S01]  /*0200*/  IMAD.MOV.U32 R17, RZ, RZ, R15 ;  /* 0x000000ffff117224 */ /* 0x000fe200078e000f */
[----:B------:R-:W-:-:S07]  /*0210*/  MOV R4, 0x230 ;  /* 0x0000023000047802 */ /* 0x000fce0000000f00 */
[----:B------:R-:W-:Y:S05]  /*0220*/  CALL.REL.NOINC `($__internal_0_$__cuda_sm20_div_rn_f64_full) ;  /* 0x0000000800607944 */ /* 0x000fea0003c00000 */
[----:B------:R-:W-:Y:S02]  /*0230*/  IMAD.MOV.U32 R2, RZ, RZ, R8 ;  /* 0x000000ffff027224 */ /* 0x000fe400078e0008 */
[----:B------:R-:W-:-:S07]  /*0240*/  IMAD.MOV.U32 R3, RZ, RZ, R9 ;  /* 0x000000ffff037224 */ /* 0x000fce00078e0009 */
.L_x_1:
[----:B------:R-:W-:Y:S05]  /*0250*/  BSYNC.RECONVERGENT B0 ;  /* 0x0000000000007941 */ /* 0x000fea0003800200 */
.L_x_0:
[----:B------:R-:W0:Y:S01]  /*0260*/  MUFU.RCP64H R7, R23 ;  /* 0x0000001700077308 */ /* 0x000e220000001800 */
[----:B------:R-:W-:Y:S01]  /*0270*/  IMAD.MOV.U32 R6, RZ, RZ, 0x1 ;  /* 0x00000001ff067424 */ /* 0x000fe200078e00ff */
[----:B------:R-:W-:Y:S01]  /*0280*/  FSETP.GEU.AND P1, PT, |R11|, 6.5827683646048100446e-37, PT ;  /* 0x036000000b00780b */ /* 0x000fe20003f2e200 */
[----:B------:R-:W-:Y:S04]  /*0290*/  BSSY.RECONVERGENT B0, `(.L_x_2) ;  /* 0x0000014000007945 */ /* 0x000fe80003800200 */
        /* <DEDUP_REMOVED lines=10> */
[----:B------:R-:W-:Y:S05]  /*0340*/  @P0 BRA P1, `(.L_x_3) ;  /* 0x0000000000200947 */ /* 0x000fea0000800000 */
[----:B------:R-:W-:Y:S01]  /*0350*/  IMAD.MOV.U32 R12, RZ, RZ, R10 ;  /* 0x000000ffff0c7224 */ /* 0x000fe200078e000a */
[----:B------:R-:W-:Y:S01]  /*0360*/  MOV R4, 0x3b0 ;  /* 0x000003b000047802 */ /* 0x000fe20000000f00 */
[----:B------:R-:W-:Y:S02]  /*0370*/  IMAD.MOV.U32 R13, RZ, RZ, R11 ;  /* 0x000000ffff0d7224 */ /* 0x000fe400078e000b */
[----:B------:R-:W-:Y:S02]  /*0380*/  IMAD.MOV.U32 R14, RZ, RZ, R22 ;  /* 0x000000ffff0e7224 */ /* 0x000fe400078e0016 */
[----:B------:R-:W-:-:S07]  /*0390*/  IMAD.MOV.U32 R17, RZ, RZ, R23 ;  /* 0x000000ffff117224 */ /* 0x000fce00078e0017 */
[----:B------:R-:W-:Y:S05]  /*03a0*/  CALL.REL.NOINC `($__internal_0_$__cuda_sm20_div_rn_f64_full) ;  /* 0x0000000800007944 */ /* 0x000fea0003c00000 */
[----:B------:R-:W-:Y:S02]  /*03b0*/  IMAD.MOV.U32 R6, RZ, RZ, R8 ;  /* 0x000000ffff067224 */ /* 0x000fe400078e0008 */
[----:B------:R-:W-:-:S07]  /*03c0*/  IMAD.MOV.U32 R7, RZ, RZ, R9 ;  /* 0x000000ffff077224 */ /* 0x000fce00078e0009 */
.L_x_3:
[----:B------:R-:W-:Y:S05]  /*03d0*/  BSYNC.RECONVERGENT B0 ;  /* 0x0000000000007941 */ /* 0x000fea0003800200 */
.L_x_2:
[----:B------:R-:W0:Y:S01]  /*03e0*/  LDCU UR4, c[0x0][0x384] ;  /* 0x00007080ff0477ac */ /* 0x000e220008000800 */
[----:B------:R-:W-:Y:S01]  /*03f0*/  IMAD.MOV.U32 R8, RZ, RZ, 0x1 ;  /* 0x00000001ff087424 */ /* 0x000fe200078e00ff */
[----:B------:R-:W-:Y:S01]  /*0400*/  FSETP.GEU.AND P1, PT, |R23|, 6.5827683646048100446e-37, PT ;  /* 0x036000001700780b */ /* 0x000fe20003f2e200 */
[----:B0-----:R-:W0:Y:S08]  /*0410*/  I2F.F64 R14, UR4 ;  /* 0x00000004000e7d12 */ /* 0x001e300008201c00 */
[----:B0-----:R-:W0:Y:S02]  /*0420*/  MUFU.RCP64H R9, R15 ;  /* 0x0000000f00097308 */ /* 0x001e240000001800 */
[----:B0-----:R-:W-:-:S08]  /*0430*/  DFMA R10, -R14, R8, 1 ;  /* 0x3ff000000e0a742b */ /* 0x001fd00000000108 */
[----:B------:R-:W-:-:S08]  /*0440*/  DFMA R10, R10, R10, R10 ;  /* 0x0000000a0a0a722b */ /* 0x000fd0000000000a */
[----:B------:R-:W-:-:S08]  /*0450*/  DFMA R10, R8, R10, R8 ;  /* 0x0000000a080a722b */ /* 0x000fd00000000008 */
[----:B------:R-:W-:-:S08]  /*0460*/  DFMA R8, -R14, R10, 1 ;  /* 0x3ff000000e08742b */ /* 0x000fd0000000010a */
[----:B------:R-:W-:-:S08]  /*0470*/  DFMA R8, R10, R8, R10 ;  /* 0x000000080a08722b */ /* 0x000fd0000000000a */
[----:B------:R-:W-:-:S08]  /*0480*/  DMUL R10, R22, R8 ;  /* 0x00000008160a7228 */ /* 0x000fd00000000000 */
[----:B------:R-:W-:-:S08]  /*0490*/  DFMA R12, -R14, R10, R22 ;  /* 0x0000000a0e0c722b */ /* 0x000fd00000000116 */
[----:B------:R-:W-:Y:S01]  /*04a0*/  DFMA R8, R8, R12, R10 ;  /* 0x0000000c0808722b */ /* 0x000fe2000000000a */
[----:B------:R-:W-:Y:S02]  /*04b0*/  IMAD.MOV.U32 R10, RZ, RZ, 0x0 ;  /* 0x00000000ff0a7424 */ /* 0x000fe400078e00ff */
[----:B------:R-:W-:-:S07]  /*04c0*/  IMAD.MOV.U32 R11, RZ, RZ, 0x40000000 ;  /* 0x40000000ff0b7424 */ /* 0x000fce00078e00ff */
[----:B------:R-:W-:Y:S01]  /*04d0*/  FFMA R4, RZ, R15, R9 ;  /* 0x0000000fff047223 */ /* 0x000fe20000000009 */
[----:B------:R-:W-:-:S04]  /*04e0*/  DFMA R10, R6, R10, -1 ;  /* 0xbff00000060a742b */ /* 0x000fc8000000000a */
[----:B------:R-:W-:-:S13]  /*04f0*/  FSETP.GT.AND P0, PT, |R4|, 1.469367938527859385e-39, PT ;  /* 0x001000000400780b */ /* 0x000fda0003f04200 */
[----:B------:R-:W-:Y:S05]  /*0500*/  @P0 BRA P1, `(.L_x_4) ;  /* 0x0000000000140947 */ /* 0x000fea0000800000 */
[----:B------:R-:W-:Y:S01]  /*0510*/  IMAD.MOV.U32 R12, RZ, RZ, R22 ;  /* 0x000000ffff0c7224 */ /* 0x000fe200078e0016 */
[----:B------:R-:W-:Y:S01]  /*0520*/  MOV R4, 0x560 ;  /* 0x0000056000047802 */ /* 0x000fe20000000f00 */
[----:B------:R-:W-:Y:S02]  /*0530*/  IMAD.MOV.U32 R13, RZ, RZ, R23 ;  /* 0x000000ffff0d7224 */ /* 0x000fe400078e0017 */
[----:B------:R-:W-:-:S07]  /*0540*/  IMAD.MOV.U32 R17, RZ, RZ, R15 ;  /* 0x000000ffff117224 */ /* 0x000fce00078e000f */
[----:B------:R-:W-:Y:S05]  /*0550*/  CALL.REL.NOINC `($__internal_0_$__cuda_sm20_div_rn_f64_full) ;  /* 0x0000000400947944 */ /* 0x000fea0003c00000 */
.L_x_4:
[----:B------:R-:W-:Y:S01]  /*0560*/  IMAD.MOV.U32 R6, RZ, RZ, 0x0 ;  /* 0x00000000ff067424 */ /* 0x000fe200078e00ff */
[----:B------:R-:W-:Y:S01]  /*0570*/  DFMA R10, R10, R8, -0.5 ;  /* 0xbfe000000a0a742b */ /* 0x000fe20000000008 */
[----:B------:R-:W-:Y:S01]  /*0580*/  IMAD.MOV.U32 R7, RZ, RZ, 0x40000000 ;  /* 0x40000000ff077424 */ /* 0x000fe200078e00ff */
[----:B------:R-:W-:Y:S01]  /*0590*/  BSSY.RECONVERGENT B0, `(.L_x_5) ;  /* 0x000005a000007945 */ /* 0x000fe20003800200 */
[----:B------:R-:W-:Y:S02]  /*05a0*/  MOV R31, 0xff ;  /* 0x000000ff001f7802 */ /* 0x000fe40000000f00 */
[----:B------:R-:W-:Y:S02]  /*05b0*/  CS2R R28, SRZ ;  /* 0x00000000001c7805 */ /* 0x000fe4000001ff00 */
[----:B------:R-:W-:Y:S01]  /*05c0*/  CS2R R26, SRZ ;  /* 0x00000000001a7805 */ /* 0x000fe2000001ff00 */
[----:B------:R-:W0:Y:S01]  /*05d0*/  LDCU.64 UR4, c[0x0][0x358] ;  /* 0x00006b00ff0477ac */ /* 0x000e220008000a00 */
[----:B------:R-:W-:-:S11]  /*05e0*/  DFMA R2, R2, R6, -1 ;  /* 0xbff000000202742b */ /* 0x000fd60000000006 */
.L_x_10:
[C---:B------:R-:W-:Y:S01]  /*05f0*/  DMUL R6, R26.reuse, R26 ;  /* 0x0000001a1a067228 */ /* 0x040fe20000000000 */
[----:B------:R-:W-:Y:S01]  /*0600*/  BSSY.RECONVERGENT B1, `(.L_x_6) ;  /* 0x0000023000017945 */ /* 0x000fe20003800200 */
[----:B------:R-:W-:-:S06]  /*0610*/  DMUL R8, R26, R28 ;  /* 0x0000001c1a087228 */ /* 0x000fcc0000000000 */
[-C--:B------:R-:W-:Y:S02]  /*0620*/  DFMA R6, R28, R28.reuse, -R6 ;  /* 0x0000001c1c06722b */ /* 0x080fe40000000806 */
[----:B------:R-:W-:-:S06]  /*0630*/  DFMA R26, R26, R28, R8 ;  /* 0x0000001c1a1a722b */ /* 0x000fcc0000000008 */
[----:B------:R-:W-:Y:S02]  /*0640*/  DADD R28, R10, R6 ;  /* 0x000000000a1c7229 */ /* 0x000fe40000000006 */
[----:B------:R-:W-:Y:S01]  /*0650*/  DADD R26, R2, R26 ;  /* 0x00000000021a7229 */ /* 0x000fe2000000001a */
[----:B------:R-:W-:-:S05]  /*0660*/  IMAD.MOV.U32 R6, RZ, RZ, 0x1 ;  /* 0x00000001ff067424 */ /* 0x000fca00078e00ff */
[----:B------:R-:W-:Y:S02]  /*0670*/  DADD R12, -RZ, |R28| ;  /* 0x00000000ff0c7229 */ /* 0x000fe4000000051c */
[--C-:B------:R-:W-:Y:S02]  /*0680*/  DADD R14, -RZ, |R26|.reuse ;  /* 0x00000000ff0e7229 */ /* 0x100fe4000000051a */
[----:B------:R-:W-:-:S08]  /*0690*/  DSETP.GT.AND P0, PT, |R28|, |R26|, PT ;  /* 0x4000001a1c00722a */ /* 0x000fd00003f04200 */
[----:B------:R-:W-:Y:S02]  /*06a0*/  FSEL R23, R13, R15, P0 ;  /* 0x0000000f0d177208 */ /* 0x000fe40000000000 */
[----:B------:R-:W-:Y:S02]  /*06b0*/  FSEL R22, R12, R14, P0 ;  /* 0x0000000e0c167208 */ /* 0x000fe40000000000 */
[----:B------:R-:W1:Y:S01]  /*06c0*/  MUFU.RCP64H R7, R23 ;  /* 0x0000001700077308 */ /* 0x000e620000001800 */
[----:B------:R-:W-:Y:S02]  /*06d0*/  FSEL R24, R14, R12, P0 ;  /* 0x0000000c0e187208 */ /* 0x000fe40000000000 */
[----:B------:R-:W-:-:S04]  /*06e0*/  FSEL R25, R15, R13, P0 ;  /* 0x0000000d0f197208 */ /* 0x000fc80000000000 */
[----:B------:R-:W-:Y:S01]  /*06f0*/  FSETP.GEU.AND P1, PT, |R25|, 6.5827683646048100446e-37, PT ;  /* 0x036000001900780b */ /* 0x000fe20003f2e200 */
[----:B-1----:R-:W-:-:S08]  /*0700*/  DFMA R8, -R22, R6, 1 ;  /* 0x3ff000001608742b */ /* 0x002fd00000000106 */
        /* <DEDUP_REMOVED lines=15> */
[----:B0-----:R-:W-:Y:S05]  /*0800*/  CALL.REL.NOINC `($__internal_0_$__cuda_sm20_div_rn_f64_full) ;  /* 0x0000000000e87944 */ /* 0x001fea0003c00000 */
[----:B------:R-:W-:Y:S02]  /*0810*/  IMAD.MOV.U32 R6, RZ, RZ, R8 ;  /* 0x000000ffff067224 */ /* 0x000fe400078e0008 */
[----:B------:R-:W-:-:S07]  /*0820*/  IMAD.MOV.U32 R7, RZ, RZ, R9 ;  /* 0x000000ffff077224 */ /* 0x000fce00078e0009 */
.L_x_7:
[----:B0-----:R-:W-:Y:S05]  /*0830*/  BSYNC.RECONVERGENT B1 ;  /* 0x0000000000017941 */ /* 0x001fea0003800200 */
.L_x_6:
[----:B------:R-:W-:Y:S01]  /*0840*/  DFMA R18, R6, R6, 1 ;  /* 0x3ff000000612742b */ /* 0x000fe20000000006 */
[----:B------:R-:W-:Y:S01]  /*0850*/  IMAD.MOV.U32 R14, RZ, RZ, 0x0 ;  /* 0x00000000ff0e7424 */ /* 0x000fe200078e00ff */
[----:B------:R-:W-:Y:S01]  /*0860*/  BSSY.RECONVERGENT B1, `(.L_x_8) ;  /* 0x0000012000017945 */ /* 0x000fe20003800200 */
[----:B------:R-:W-:-:S03]  /*0870*/  IMAD.MOV.U32 R15, RZ, RZ, 0x3fd80000 ;  /* 0x3fd80000ff0f7424 */ /* 0x000fc600078e00ff */
[----:B------:R-:W0:Y:S04]  /*0880*/  MUFU.RSQ64H R17, R19 ;  /* 0x0000001300117308 */ /* 0x000e280000001c00 */
[----:B------:R-:W-:-:S05]  /*0890*/  VIADD R16, R19, 0xfcb00000 ;  /* 0xfcb0000013107836 */ /* 0x000fca0000000000 */
[----:B------:R-:W-:Y:S01]  /*08a0*/  ISETP.GE.U32.AND P0, PT, R16, 0x7ca00000, PT ;  /* 0x7ca000001000780c */ /* 0x000fe20003f06070 */
[----:B0-----:R-:W-:-:S08]  /*08b0*/  DMUL R6, R16, R16 ;  /* 0x0000001010067228 */ /* 0x001fd00000000000 */
[----:B------:R-:W-:-:S08]  /*08c0*/  DFMA R6, R18, -R6, 1 ;  /* 0x3ff000001206742b */ /* 0x000fd00000000806 */
[----:B------:R-:W-:Y:S02]  /*08d0*/  DFMA R14, R6, R14, 0.5 ;  /* 0x3fe00000060e742b */ /* 0x000fe4000000000e */
[----:B------:R-:W-:-:S08]  /*08e0*/  DMUL R6, R16, R6 ;  /* 0x0000000610067228 */ /* 0x000fd00000000000 */
[----:B------:R-:W-:-:S08]  /*08f0*/  DFMA R14, R14, R6, R16 ;  /* 0x000000060e0e722b */ /* 0x000fd00000000010 */
[----:B------:R-:W-:Y:S02]  /*0900*/  DMUL R12, R18, R14 ;  /* 0x0000000e120c7228 */ /* 0x000fe40000000000 */
[----:B------:R-:W-:Y:S02]  /*0910*/  VIADD R7, R15, 0xfff00000 ;  /* 0xfff000000f077836 */ /* 0x000fe40000000000 */
[----:B------:R-:W-:-:S04]  /*0920*/  IMAD.MOV.U32 R6, RZ, RZ, R14 ;  /* 0x000000ffff067224 */ /* 0x000fc800078e000e */
[----:B------:R-:W-:-:S08]  /*0930*/  DFMA R8, R12, -R12, R18 ;  /* 0x8000000c0c08722b */ /* 0x000fd00000000012 */
[----:B------:R-:W-:Y:S01]  /*0940*/  DFMA R20, R8, R6, R12 ;  /* 0x000000060814722b */ /* 0x000fe2000000000c */
[----:B------:R-:W-:Y:S10]  /*0950*/  @!P0 BRA `(.L_x_9) ;  /* 0x0000000000088947 */ /* 0x000ff40003800000 */
[----:B------:R-:W-:-:S07]  /*0960*/  MOV R4, 0x980 ;  /* 0x0000098000047802 */ /* 0x000fce0000000f00 */
[----:B------:R-:W-:Y:S05]  /*0970*/  CALL.REL.NOINC `($__internal_1_$__cuda_sm20_dsqrt_rn_f64_mediumpath_v1) ;  /* 0x0000000800007944 */ /* 0x000fea0003c00000 */
.L_x_9:
[----:B------:R-:W-:Y:S05]  /*0980*/  BSYNC.RECONVERGENT B1 ;  /* 0x0000000000017941 */ /* 0x000fea0003800200 */
.L_x_8:
[----:B------:R-:W-:Y:S01]  /*0990*/  DSETP.MAX.AND P0, P1, R22, R24, PT ;  /* 0x000000181600722a */ /* 0x000fe2000390f000 */
[----:B------:R-:W-:Y:S01]  /*09a0*/  IMAD.MOV.U32 R4, RZ, RZ, R23 ;  /* 0x000000ffff047224 */ /* 0x000fe200078e0017 */
[----:B------:R-:W-:Y:S01]  /*09b0*/  DADD R6, |R28|, |R26| ;  /* 0x000000001c067229 */ /* 0x000fe2000000061a */
[----:B------:R-:W-:Y:S01]  /*09c0*/  IMAD.MOV.U32 R9, RZ, RZ, R24 ;  /* 0x000000ffff097224 */ /* 0x000fe200078e0018 */
[----:B------:R-:W-:Y:S01]  /*09d0*/  DMUL R20, R22, R20 ;  /* 0x0000001416147228 */ /* 0x000fe20000000000 */
[----:B------:R-:W-:Y:S01]  /*09e0*/  LOP3.LUT R31, R31, 0xff, RZ, 0xc0, !PT ;  /* 0x000000ff1f1f7812 */ /* 0x000fe200078ec0ff */
[----:B------:R-:W-:Y:S01]  /*09f0*/  UMOV UR6, 0xffffffff ;  /* 0xffffffff00067882 */ /* 0x000fe20000000000 */
[----:B------:R-:W-:Y:S01]  /*0a00*/  FSEL R13, R4, R25, P0 ;  /* 0x00000019040d7208 */ /* 0x000fe20000000000 */
[----:B------:R-:W-:Y:S01]  /*0a10*/  UMOV UR7, 0x7fefffff ;  /* 0x7fefffff00077882 */ /* 0x000fe20000000000 */
[----:B------:R-:W-:Y:S01]  /*0a20*/  MOV R4, R22 ;  /* 0x0000001600047202 */ /* 0x000fe20000000f00 */
[----:B------:R-:W-:-:S03]  /*0a30*/  VIADD R31, R31, 0xff ;  /* 0x000000ff1f1f7836 */ /* 0x000fc60000000000 */
[----:B------:R-:W-:Y:S02]  /*0a40*/  SEL R8, R4, R9, P0 ;  /* 0x0000000904087207 */ /* 0x000fe40000000000 */
[----:B------:R-:W-:Y:S01]  /*0a50*/  @P1 LOP3.LUT R13, R25, 0x80000, RZ, 0xfc, !PT ;  /* 0x00080000190d1812 */ /* 0x000fe200078efcff */
[----:B------:R-:W-:Y:S01]  /*0a60*/  DSETP.NEU.AND P1, PT, R22, RZ, PT ;  /* 0x000000ff1600722a */ /* 0x000fe20003f2d000 */
[----:B------:R-:W-:-:S03]  /*0a70*/  LOP3.LUT R4, R31, 0xff, RZ, 0xc0, !PT ;  /* 0x000000ff1f047812 */ /* 0x000fc600078ec0ff */
[----:B------:R-:W-:Y:S02]  /*0a80*/  IMAD.MOV.U32 R9, RZ, RZ, R13 ;  /* 0x000000ffff097224 */ /* 0x000fe400078e000d */
[----:B------:R-:W-:-:S04]  /*0a90*/  FSEL R21, R7, R21, !P1 ;  /* 0x0000001507157208 */ /* 0x000fc80004800000 */
[----:B------:R-:W-:Y:S01]  /*0aa0*/  DSETP.GT.AND P0, PT, R8, UR6, PT ;  /* 0x0000000608007e2a */ /* 0x000fe2000bf04000 */
[----:B------:R-:W-:Y:S02]  /*0ab0*/  FSEL R9, R6, R20, !P1 ;  /* 0x0000001406097208 */ /* 0x000fe40004800000 */
[----:B------:R-:W-:-:S03]  /*0ac0*/  PRMT R8, R31, 0x9910, RZ ;  /* 0x000099101f087816 */ /* 0x000fc600000000ff */
[----:B------:R-:W-:Y:S02]  /*0ad0*/  FSEL R6, R6, R9, P0 ;  /* 0x0000000906067208 */ /* 0x000fe40000000000 */
[----:B------:R-:W-:Y:S01]  /*0ae0*/  FSEL R7, R7, R21, P0 ;  /* 0x0000001507077208 */ /* 0x000fe20000000000 */
[----:B------:R-:W-:-:S05]  /*0af0*/  IMAD.MOV.U32 R9, RZ, RZ, R8 ;  /* 0x000000ffff097224 */ /* 0x000fca00078e0008 */
[----:B------:R-:W-:Y:S01]  /*0b00*/  DSETP.GEU.AND P0, PT, R6, 4, PT ;  /* 0x401000000600742a */ /* 0x000fe20003f0e000 */
[----:B------:R-:W-:-:S13]  /*0b10*/  ISETP.NE.AND P1, PT, R4, R9, PT ;  /* 0x000000090400720c */ /* 0x000fda0003f25270 */
[----:B------:R-:W-:Y:S05]  /*0b20*/  @!P0 BRA P1, `(.L_x_10) ;  /* 0xfffffff800b08947 */ /* 0x000fea000083ffff */
[----:B------:R-:W-:Y:S05]  /*0b30*/  BSYNC.RECONVERGENT B0 ;  /* 0x0000000000007941 */ /* 0x000fea0003800200 */
.L_x_5:
[----:B------:R-:W0:Y:S01]  /*0b40*/  LDCU UR8, c[0x0][0x380] ;  /* 0x00007000ff0877ac */ /* 0x000e220008000800 */
[----:B------:R-:W1:Y:S01]  /*0b50*/  LDCU.64 UR6, c[0x0][0x388] ;  /* 0x00007100ff0677ac */ /* 0x000e620008000a00 */
[----:B0-----:R-:W-:-:S05]  /*0b60*/  IMAD R0, R0, UR8, R5 ;  /* 0x0000000800007c24 */ /* 0x001fca000f8e0205 */
[----:B-1----:R-:W-:-:S04]  /*0b70*/  IADD3 R2, P0, PT, R0, UR6, RZ ;  /* 0x0000000600027c10 */ /* 0x002fc8000ff1e0ff */
[----:B------:R-:W-:-:S05]  /*0b80*/  LEA.HI.X.SX32 R3, R0, UR7, 0x1, P0 ;  /* 0x0000000700037c11 */ /* 0x000fca00080f0eff */
[----:B------:R-:W-:Y:S01]  /*0b90*/  STG.E.U8 desc[UR4][R2.64], R31 ;  /* 0x0000001f02007986 */ /* 0x000fe2000c101104 */
[----:B------:R-:W-:Y:S05]  /*0ba0*/  EXIT ;  /* 0x000000000000794d */ /* 0x000fea0003800000 */
        .weak           $__internal_0_$__cuda_sm20_div_rn_f64_full
        .type           $__internal_0_$__cuda_sm20_div_rn_f64_full,@function
        .size           $__internal_0_$__cuda_sm20_div_rn_f64_full,($__internal_1_$__cuda_sm20_dsqrt_rn_f64_mediumpath_v1 - $__internal_0_$__cuda_sm20_div_rn_f64_full)
$__internal_0_$__cuda_sm20_div_rn_f64_full:
[----:B------:R-:W-:Y:S01]  /*0bb0*/  FSETP.GEU.AND P2, PT, |R13|, 1.469367938527859385e-39, PT ;  /* 0x001000000d00780b */ /* 0x000fe20003f4e200 */
[----:B------:R-:W-:Y:S01]  /*0bc0*/  IMAD.MOV.U32 R16, RZ, RZ, R14 ;  /* 0x000000ffff107224 */ /* 0x000fe200078e000e */
[C---:B------:R-:W-:Y:S01]  /*0bd0*/  FSETP.GEU.AND P0, PT, |R17|.reuse, 1.469367938527859385e-39, PT ;  /* 0x001000001100780b */ /* 0x040fe20003f0e200 */
[----:B------:R-:W-:Y:S01]  /*0be0*/  IMAD.MOV.U32 R18, RZ, RZ, R12 ;  /* 0x000000ffff127224 */ /* 0x000fe200078e000c */
[----:B------:R-:W-:Y:S01]  /*0bf0*/  LOP3.LUT R15, R17, 0x800fffff, RZ, 0xc0, !PT ;  /* 0x800fffff110f7812 */ /* 0x000fe200078ec0ff */
[----:B------:R-:W-:Y:S01]  /*0c00*/  IMAD.MOV.U32 R32, RZ, RZ, 0x1 ;  /* 0x00000001ff207424 */ /* 0x000fe200078e00ff */
[----:B------:R-:W-:Y:S01]  /*0c10*/  LOP3.LUT R6, R13, 0x7ff00000, RZ, 0xc0, !PT ;  /* 0x7ff000000d067812 */ /* 0x000fe200078ec0ff */
[----:B------:R-:W-:Y:S01]  /*0c20*/  BSSY.RECONVERGENT B2, `(.L_x_11) ;  /* 0x0000050000027945 */ /* 0x000fe20003800200 */
[----:B------:R-:W-:Y:S02]  /*0c30*/  LOP3.LUT R15, R15, 0x3ff00000, RZ, 0xfc, !PT ;  /* 0x3ff000000f0f7812 */ /* 0x000fe400078efcff */
[----:B------:R-:W-:-:S03]  /*0c40*/  LOP3.LUT R9, R17, 0x7ff00000, RZ, 0xc0, !PT ;  /* 0x7ff0000011097812 */ /* 0x000fc600078ec0ff */
[----:B------:R-:W-:Y:S01]  /*0c50*/  @!P2 LOP3.LUT R7, R17, 0x7ff00000, RZ, 0xc0, !PT ;  /* 0x7ff000001107a812 */ /* 0x000fe200078ec0ff */
[----:B------:R-:W-:Y:S01]  /*0c60*/  @!P2 IMAD.MOV.U32 R20, RZ, RZ, RZ ;  /* 0x000000ffff14a224 */ /* 0x000fe200078e00ff */
[----:B------:R-:W-:Y:S01]  /*0c70*/  @!P0 DMUL R14, R16, 8.98846567431157953865e+307 ;  /* 0x7fe00000100e8828 */ /* 0x000fe20000000000 */
[C---:B------:R-:W-:Y:S02]  /*0c80*/  ISETP.GE.U32.AND P1, PT, R6.reuse, R9, PT ;  /* 0x000000090600720c */ /* 0x040fe40003f26070 */
[----:B------:R-:W-:Y:S01]  /*0c90*/  @!P2 ISETP.GE.U32.AND P3, PT, R6, R7, PT ;  /* 0x000000070600a20c */ /* 0x000fe20003f66070 */
[----:B------:R-:W-:Y:S02]  /*0ca0*/  IMAD.MOV.U32 R7, RZ, RZ, 0x1ca00000 ;  /* 0x1ca00000ff077424 */ /* 0x000fe400078e00ff */
[----:B------:R-:W0:Y:S03]  /*0cb0*/  MUFU.RCP64H R33, R15 ;  /* 0x0000000f00217308 */ /* 0x000e260000001800 */
[----:B------:R-:W-:-:S02]  /*0cc0*/  @!P2 SEL R21, R7, 0x63400000, !P3 ;  /* 0x634000000715a807 */ /* 0x000fc40005800000 */
[----:B------:R-:W-:Y:S02]  /*0cd0*/  SEL R19, R7, 0x63400000, !P1 ;  /* 0x6340000007137807 */ /* 0x000fe40004800000 */
[--C-:B------:R-:W-:Y:S02]  /*0ce0*/  @!P2 LOP3.LUT R8, R21, 0x80000000, R13.reuse, 0xf8, !PT ;  /* 0x800000001508a812 */ /* 0x100fe400078ef80d */
[----:B------:R-:W-:Y:S02]  /*0cf0*/  LOP3.LUT R19, R19, 0x800fffff, R13, 0xf8, !PT ;  /* 0x800fffff13137812 */ /* 0x000fe400078ef80d */
[----:B------:R-:W-:Y:S01]  /*0d00*/  @!P2 LOP3.LUT R21, R8, 0x100000, RZ, 0xfc, !PT ;  /* 0x001000000815a812 */ /* 0x000fe200078efcff */
[----:B------:R-:W-:Y:S01]  /*0d10*/  IMAD.MOV.U32 R8, RZ, RZ, R6 ;  /* 0x000000ffff087224 */ /* 0x000fe200078e0006 */
[----:B------:R-:W-:-:S04]  /*0d20*/  @!P0 LOP3.LUT R9, R15, 0x7ff00000, RZ, 0xc0, !PT ;  /* 0x7ff000000f098812 */ /* 0x000fc800078ec0ff */
[----:B------:R-:W-:Y:S02]  /*0d30*/  @!P2 DFMA R18, R18, 2, -R20 ;  /* 0x400000001212a82b */ /* 0x000fe40000000814 */
[----:B0-----:R-:W-:-:S08]  /*0d40*/  DFMA R20, R32, -R14, 1 ;  /* 0x3ff000002014742b */ /* 0x001fd0000000080e */
[----:B------:R-:W-:Y:S01]  /*0d50*/  DFMA R20, R20, R20, R20 ;  /* 0x000000141414722b */ /* 0x000fe20000000014 */
[----:B------:R-:W-:-:S05]  /*0d60*/  @!P2 LOP3.LUT R8, R19, 0x7ff00000, RZ, 0xc0, !PT ;  /* 0x7ff000001308a812 */ /* 0x000fca00078ec0ff */
[----:B------:R-:W-:Y:S02]  /*0d70*/  VIADD R30, R8, 0xffffffff ;  /* 0xffffffff081e7836 */ /* 0x000fe40000000000 */
[----:B------:R-:W-:-:S03]  /*0d80*/  DFMA R32, R32, R20, R32 ;  /* 0x000000142020722b */ /* 0x000fc60000000020 */
[----:B------:R-:W-:Y:S01]  /*0d90*/  ISETP.GT.U32.AND P0, PT, R30, 0x7feffffe, PT ;  /* 0x7feffffe1e00780c */ /* 0x000fe20003f04070 */
[----:B------:R-:W-:-:S04]  /*0da0*/  VIADD R30, R9, 0xffffffff ;  /* 0xffffffff091e7836 */ /* 0x000fc80000000000 */
[----:B------:R-:W-:Y:S01]  /*0db0*/  DFMA R34, R32, -R14, 1 ;  /* 0x3ff000002022742b */ /* 0x000fe2000000080e */
[----:B------:R-:W-:-:S07]  /*0dc0*/  ISETP.GT.U32.OR P0, PT, R30, 0x7feffffe, P0 ;  /* 0x7feffffe1e00780c */ /* 0x000fce0000704470 */
[----:B------:R-:W-:-:S08]  /*0dd0*/  DFMA R34, R32, R34, R32 ;  /* 0x000000222022722b */ /* 0x000fd00000000020 */
[----:B------:R-:W-:-:S08]  /*0de0*/  DMUL R32, R34, R18 ;  /* 0x0000001222207228 */ /* 0x000fd00000000000 */
[----:B------:R-:W-:-:S08]  /*0df0*/  DFMA R20, R32, -R14, R18 ;  /* 0x8000000e2014722b */ /* 0x000fd00000000012 */
[----:B------:R-:W-:Y:S01]  /*0e00*/  DFMA R20, R34, R20, R32 ;  /* 0x000000142214722b */ /* 0x000fe20000000020 */
[----:B------:R-:W-:Y:S10]  /*0e10*/  @P0 BRA `(.L_x_12) ;  /* 0x00000000006c0947 */ /* 0x000ff40003800000 */
[----:B------:R-:W-:-:S04]  /*0e20*/  LOP3.LUT R9, R17, 0x7ff00000, RZ, 0xc0, !PT ;  /* 0x7ff0000011097812 */ /* 0x000fc800078ec0ff */
[CC--:B------:R-:W-:Y:S02]  /*0e30*/  VIADDMNMX R8, R6.reuse, -R9.reuse, 0xb9600000, !PT ;  /* 0xb960000006087446 */ /* 0x0c0fe40007800909 */
[----:B------:R-:W-:Y:S02]  /*0e40*/  ISETP.GE.U32.AND P0, PT, R6, R9, PT ;  /* 0x000000090600720c */ /* 0x000fe40003f06070 */
[----:B------:R-:W-:Y:S02]  /*0e50*/  VIMNMX R8, PT, PT, R8, 0x46a00000, PT ;  /* 0x46a0000008087848 */ /* 0x000fe40003fe0100 */
[----:B------:R-:W-:-:S05]  /*0e60*/  SEL R7, R7, 0x63400000, !P0 ;  /* 0x6340000007077807 */ /* 0x000fca0004000000 */
[----:B------:R-:W-:Y:S02]  /*0e70*/  IMAD.IADD R7, R8, 0x1, -R7 ;  /* 0x0000000108077824 */ /* 0x000fe400078e0a07 */
[----:B------:R-:W-:Y:S02]  /*0e80*/  IMAD.MOV.U32 R8, RZ, RZ, RZ ;  /* 0x000000ffff087224 */ /* 0x000fe400078e00ff */
[----:B------:R-:W-:-:S06]  /*0e90*/  VIADD R9, R7, 0x7fe00000 ;  /* 0x7fe0000007097836 */ /* 0x000fcc0000000000 */
[----:B------:R-:W-:-:S10]  /*0ea0*/  DMUL R32, R20, R8 ;  /* 0x0000000814207228 */ /* 0x000fd40000000000 */
[----:B------:R-:W-:-:S13]  /*0eb0*/  FSETP.GTU.AND P0, PT, |R33|, 1.469367938527859385e-39, PT ;  /* 0x001000002100780b */ /* 0x000fda0003f0c200 */
[----:B------:R-:W-:Y:S05]  /*0ec0*/  @P0 BRA `(.L_x_13) ;  /* 0x0000000000940947 */ /* 0x000fea0003800000 */
[----:B------:R-:W-:Y:S01]  /*0ed0*/  DFMA R14, R20, -R14, R18 ;  /* 0x8000000e140e722b */ /* 0x000fe20000000012 */
[----:B------:R-:W-:-:S09]  /*0ee0*/  MOV R12, RZ ;  /* 0x000000ff000c7202 */ /* 0x000fd20000000f00 */
[C---:B------:R-:W-:Y:S02]  /*0ef0*/  FSETP.NEU.AND P0, PT, R15.reuse, RZ, PT ;  /* 0x000000ff0f00720b */ /* 0x040fe40003f0d000 */
[----:B------:R-:W-:-:S04]  /*0f00*/  LOP3.LUT R17, R15, 0x80000000, R17, 0x48, !PT ;  /* 0x800000000f117812 */ /* 0x000fc800078e4811 */
[----:B------:R-:W-:-:S07]  /*0f10*/  LOP3.LUT R13, R17, R9, RZ, 0xfc, !PT ;  /* 0x00000009110d7212 */ /* 0x000fce00078efcff */
[----:B------:R-:W-:Y:S05]  /*0f20*/  @!P0 BRA `(.L_x_13) ;  /* 0x00000000007c8947 */ /* 0x000fea0003800000 */
[----:B------:R-:W-:Y:S01]  /*0f30*/  IMAD.MOV R9, RZ, RZ, -R7 ;  /* 0x000000ffff097224 */ /* 0x000fe200078e0a07 */
[----:B------:R-:W-:Y:S01]  /*0f40*/  DMUL.RP R12, R20, R12 ;  /* 0x0000000c140c7228 */ /* 0x000fe20000008000 */
[----:B------:R-:W-:Y:S01]  /*0f50*/  IMAD.MOV.U32 R8, RZ, RZ, RZ ;  /* 0x000000ffff087224 */ /* 0x000fe200078e00ff */
[----:B------:R-:W-:-:S05]  /*0f60*/  IADD3 R7, PT, PT, -R7, -0x43300000, RZ ;  /* 0xbcd0000007077810 */ /* 0x000fca0007ffe1ff */
[----:B------:R-:W-:-:S03]  /*0f70*/  DFMA R8, R32, -R8, R20 ;  /* 0x800000082008722b */ /* 0x000fc60000000014 */
[----:B------:R-:W-:-:S07]  /*0f80*/  LOP3.LUT R17, R13, R17, RZ, 0x3c, !PT ;  /* 0x000000110d117212 */ /* 0x000fce00078e3cff */
[----:B------:R-:W-:-:S04]  /*0f90*/  FSETP.NEU.AND P0, PT, |R9|, R7, PT ;  /* 0x000000070900720b */ /* 0x000fc80003f0d200 */
[----:B------:R-:W-:Y:S02]  /*0fa0*/  FSEL R32, R12, R32, !P0 ;  /* 0x000000200c207208 */ /* 0x000fe40004000000 */
[----:B------:R-:W-:Y:S01]  /*0fb0*/  FSEL R33, R17, R33, !P0 ;  /* 0x0000002111217208 */ /* 0x000fe20004000000 */
[----:B------:R-:W-:Y:S06]  /*0fc0*/  BRA `(.L_x_13) ;  /* 0x0000000000547947 */ /* 0x000fec0003800000 */
.L_x_12:
[----:B------:R-:W-:-:S14]  /*0fd0*/  DSETP.NAN.AND P0, PT, R12, R12, PT ;  /* 0x0000000c0c00722a */ /* 0x000fdc0003f08000 */
[----:B------:R-:W-:Y:S05]  /*0fe0*/  @P0 BRA `(.L_x_14) ;  /* 0x0000000000440947 */ /* 0x000fea0003800000 */
[----:B------:R-:W-:-:S14]  /*0ff0*/  DSETP.NAN.AND P0, PT, R16, R16, PT ;  /* 0x000000101000722a */ /* 0x000fdc0003f08000 */
[----:B------:R-:W-:Y:S05]  /*1000*/  @P0 BRA `(.L_x_15) ;  /* 0x0000000000300947 */ /* 0x000fea0003800000 */
[----:B------:R-:W-:Y:S01]  /*1010*/  ISETP.NE.AND P0, PT, R8, R9, PT ;  /* 0x000000090800720c */ /* 0x000fe20003f05270 */
[----:B------:R-:W-:Y:S02]  /*1020*/  IMAD.MOV.U32 R32, RZ, RZ, 0x0 ;  /* 0x00000000ff207424 */ /* 0x000fe400078e00ff */
[----:B------:R-:W-:-:S10]  /*1030*/  IMAD.MOV.U32 R33, RZ, RZ, -0x80000 ;  /* 0xfff80000ff217424 */ /* 0x000fd400078e00ff */
[----:B------:R-:W-:Y:S05]  /*1040*/  @!P0 BRA `(.L_x_13) ;  /* 0x0000000000348947 */ /* 0x000fea0003800000 */
[----:B------:R-:W-:Y:S02]  /*1050*/  ISETP.NE.AND P0, PT, R8, 0x7ff00000, PT ;  /* 0x7ff000000800780c */ /* 0x000fe40003f05270 */
[----:B------:R-:W-:Y:S02]  /*1060*/  LOP3.LUT R33, R13, 0x80000000, R17, 0x48, !PT ;  /* 0x800000000d217812 */ /* 0x000fe400078e4811 */
[----:B------:R-:W-:-:S13]  /*1070*/  ISETP.EQ.OR P0, PT, R9, RZ, !P0 ;  /* 0x000000ff0900720c */ /* 0x000fda0004702670 */
[----:B------:R-:W-:Y:S01]  /*1080*/  @P0 LOP3.LUT R6, R33, 0x7ff00000, RZ, 0xfc, !PT ;  /* 0x7ff0000021060812 */ /* 0x000fe200078efcff */
[----:B------:R-:W-:Y:S02]  /*1090*/  @!P0 IMAD.MOV.U32 R32, RZ, RZ, RZ ;  /* 0x000000ffff208224 */ /* 0x000fe400078e00ff */
[----:B------:R-:W-:Y:S02]  /*10a0*/  @P0 IMAD.MOV.U32 R32, RZ, RZ, RZ ;  /* 0x000000ffff200224 */ /* 0x000fe400078e00ff */
[----:B------:R-:W-:Y:S01]  /*10b0*/  @P0 IMAD.MOV.U32 R33, RZ, RZ, R6 ;  /* 0x000000ffff210224 */ /* 0x000fe200078e0006 */
[----:B------:R-:W-:Y:S06]  /*10c0*/  BRA `(.L_x_13) ;  /* 0x0000000000147947 */ /* 0x000fec0003800000 */
.L_x_15:
[----:B------:R-:W-:Y:S01]  /*10d0*/  LOP3.LUT R33, R17, 0x80000, RZ, 0xfc, !PT ;  /* 0x0008000011217812 */ /* 0x000fe200078efcff */
[----:B------:R-:W-:Y:S01]  /*10e0*/  IMAD.MOV.U32 R32, RZ, RZ, R16 ;  /* 0x000000ffff207224 */ /* 0x000fe200078e0010 */
[----:B------:R-:W-:Y:S06]  /*10f0*/  BRA `(.L_x_13) ;  /* 0x0000000000087947 */ /* 0x000fec0003800000 */
.L_x_14:
[----:B------:R-:W-:Y:S01]  /*1100*/  LOP3.LUT R33, R13, 0x80000, RZ, 0xfc, !PT ;  /* 0x000800000d217812 */ /* 0x000fe200078efcff */
[----:B------:R-:W-:-:S07]  /*1110*/  IMAD.MOV.U32 R32, RZ, RZ, R12 ;  /* 0x000000ffff207224 */ /* 0x000fce00078e000c */
.L_x_13:
[----:B------:R-:W-:Y:S05]  /*1120*/  BSYNC.RECONVERGENT B2 ;  /* 0x0000000000027941 */ /* 0x000fea0003800200 */
.L_x_11:
[----:B------:R-:W-:Y:S02]  /*1130*/  IMAD.MOV.U32 R6, RZ, RZ, R4 ;  /* 0x000000ffff067224 */ /* 0x000fe400078e0004 */
[----:B------:R-:W-:Y:S02]  /*1140*/  IMAD.MOV.U32 R7, RZ, RZ, 0x0 ;  /* 0x00000000ff077424 */ /* 0x000fe400078e00ff */
[----:B------:R-:W-:Y:S02]  /*1150*/  IMAD.MOV.U32 R8, RZ, RZ, R32 ;  /* 0x000000ffff087224 */ /* 0x000fe400078e0020 */
[----:B------:R-:W-:Y:S01]  /*1160*/  IMAD.MOV.U32 R9, RZ, RZ, R33 ;  /* 0x000000ffff097224 */ /* 0x000fe200078e0021 */
[----:B------:R-:W-:Y:S06]  /*1170*/  RET.REL.NODEC R6 `(_Z20mandel_kernel_doubleiiPh) ;  /* 0xffffffec06a07950 */ /* 0x000fec0003c3ffff */
        .weak           $__internal_1_$__cuda_sm20_dsqrt_rn_f64_mediumpath_v1
        .type           $__internal_1_$__cuda_sm20_dsqrt_rn_f64_mediumpath_v1,@function
        .size           $__internal_1_$__cuda_sm20_dsqrt_rn_f64_mediumpath_v1,(.L_x_22 - $__internal_1_$__cuda_sm20_dsqrt_rn_f64_mediumpath_v1)
$__internal_1_$__cuda_sm20_dsqrt_rn_f64_mediumpath_v1:
[----:B------:R-:W-:Y:S01]  /*1180*/  ISETP.GE.U32.AND P0, PT, R16, -0x3400000, PT ;  /* 0xfcc000001000780c */ /* 0x000fe20003f06070 */
[----:B------:R-:W-:Y:S01]  /*1190*/  BSSY.RECONVERGENT B2, `(.L_x_16) ;  /* 0x0000026000027945 */ /* 0x000fe20003800200 */
[----:B------:R-:W-:Y:S01]  /*11a0*/  IMAD.MOV.U32 R15, RZ, RZ, R7 ;  /* 0x000000ffff0f7224 */ /* 0x000fe200078e0007 */
[----:B------:R-:W-:Y:S01]  /*11b0*/  MOV R6, R18 ;  /* 0x0000001200067202 */ /* 0x000fe20000000f00 */
[----:B------:R-:W-:-:S09]  /*11c0*/  IMAD.MOV.U32 R7, RZ, RZ, R19 ;  /* 0x000000ffff077224 */ /* 0x000fd200078e0013 */
[----:B------:R-:W-:Y:S05]  /*11d0*/  @!P0 BRA `(.L_x_17) ;  /* 0x0000000000208947 */ /* 0x000fea0003800000 */
[----:B------:R-:W-:-:S10]  /*11e0*/  DFMA.RM R14, R8, R14, R12 ;  /* 0x0000000e080e722b */ /* 0x000fd4000000400c */
[----:B------:R-:W-:-:S05]  /*11f0*/  IADD3 R8, P0, PT, R14, 0x1, RZ ;  /* 0x000000010e087810 */ /* 0x000fca0007f1e0ff */
[----:B------:R-:W-:-:S06]  /*1200*/  IMAD.X R9, RZ, RZ, R15, P0 ;  /* 0x000000ffff097224 */ /* 0x000fcc00000e060f */
[----:B------:R-:W-:-:S08]  /*1210*/  DFMA.RP R6, -R14, R8, R6 ;  /* 0x000000080e06722b */ /* 0x000fd00000008106 */
[----:B------:R-:W-:-:S06]  /*1220*/  DSETP.GT.AND P0, PT, R6, RZ, PT ;  /* 0x000000ff0600722a */ /* 0x000fcc0003f04000 */
[----:B------:R-:W-:Y:S02]  /*1230*/  FSEL R8, R8, R14, P0 ;  /* 0x0000000e08087208 */ /* 0x000fe40000000000 */
[----:B------:R-:W-:Y:S01]  /*1240*/  FSEL R9, R9, R15, P0 ;  /* 0x0000000f09097208 */ /* 0x000fe20000000000 */
[----:B------:R-:W-:Y:S06]  /*1250*/  BRA `(.L_x_18) ;  /* 0x0000000000647947 */ /* 0x000fec0003800000 */
.L_x_17:
[----:B------:R-:W-:-:S14]  /*1260*/  DSETP.NE.AND P0, PT, R6, RZ, PT ;  /* 0x000000ff0600722a */ /* 0x000fdc0003f05000 */
[----:B------:R-:W-:Y:S05]  /*1270*/  @!P0 BRA `(.L_x_19) ;  /* 0x0000000000588947 */ /* 0x000fea0003800000 */
[----:B------:R-:W-:-:S13]  /*1280*/  ISETP.GE.AND P0, PT, R7, RZ, PT ;  /* 0x000000ff0700720c */ /* 0x000fda0003f06270 */
[----:B------:R-:W-:Y:S02]  /*1290*/  @!P0 IMAD.MOV.U32 R8, RZ, RZ, 0x0 ;  /* 0x00000000ff088424 */ /* 0x000fe400078e00ff */
[----:B------:R-:W-:Y:S01]  /*12a0*/  @!P0 IMAD.MOV.U32 R9, RZ, RZ, -0x80000 ;  /* 0xfff80000ff098424 */ /* 0x000fe200078e00ff */
[----:B------:R-:W-:Y:S06]  /*12b0*/  @!P0 BRA `(.L_x_18) ;  /* 0x00000000004c8947 */ /* 0x000fec0003800000 */
[----:B------:R-:W-:-:S13]  /*12c0*/  ISETP.GT.AND P0, PT, R7, 0x7fefffff, PT ;  /* 0x7fefffff0700780c */ /* 0x000fda0003f04270 */
[----:B------:R-:W-:Y:S05]  /*12d0*/  @P0 BRA `(.L_x_19) ;  /* 0x0000000000400947 */ /* 0x000fea0003800000 */
[----:B------:R-:W-:Y:S01]  /*12e0*/  DMUL R6, R6, 8.11296384146066816958e+31 ;  /* 0x4690000006067828 */ /* 0x000fe20000000000 */
[----:B------:R-:W-:Y:S02]  /*12f0*/  IMAD.MOV.U32 R8, RZ, RZ, RZ ;  /* 0x000000ffff087224 */ /* 0x000fe400078e00ff */
[----:B------:R-:W-:Y:S02]  /*1300*/  IMAD.MOV.U32 R14, RZ, RZ, 0x0 ;  /* 0x00000000ff0e7424 */ /* 0x000fe400078e00ff */
[----:B------:R-:W-:Y:S01]  /*1310*/  IMAD.MOV.U32 R15, RZ, RZ, 0x3fd80000 ;  /* 0x3fd80000ff0f7424 */ /* 0x000fe200078e00ff */
[----:B------:R-:W0:Y:S02]  /*1320*/  MUFU.RSQ64H R9, R7 ;  /* 0x0000000700097308 */ /* 0x000e240000001c00 */
[----:B0-----:R-:W-:-:S08]  /*1330*/  DMUL R12, R8, R8 ;  /* 0x00000008080c7228 */ /* 0x001fd00000000000 */
[----:B------:R-:W-:-:S08]  /*1340*/  DFMA R12, R6, -R12, 1 ;  /* 0x3ff00000060c742b */ /* 0x000fd0000000080c */
[----:B------:R-:W-:Y:S02]  /*1350*/  DFMA R14, R12, R14, 0.5 ;  /* 0x3fe000000c0e742b */ /* 0x000fe4000000000e */
[----:B------:R-:W-:-:S08]  /*1360*/  DMUL R12, R8, R12 ;  /* 0x0000000c080c7228 */ /* 0x000fd00000000000 */
[----:B------:R-:W-:-:S08]  /*1370*/  DFMA R12, R14, R12, R8 ;  /* 0x0000000c0e0c722b */ /* 0x000fd00000000008 */
[----:B------:R-:W-:Y:S02]  /*1380*/  DMUL R8, R6, R12 ;  /* 0x0000000c06087228 */ /* 0x000fe40000000000 */
[----:B------:R-:W-:-:S06]  /*1390*/  VIADD R13, R13, 0xfff00000 ;  /* 0xfff000000d0d7836 */ /* 0x000fcc0000000000 */
[----:B------:R-:W-:-:S08]  /*13a0*/  DFMA R14, R8, -R8, R6 ;  /* 0x80000008080e722b */ /* 0x000fd00000000006 */
[----:B------:R-:W-:-:S10]  /*13b0*/  DFMA R8, R12, R14, R8 ;  /* 0x0000000e0c08722b */ /* 0x000fd40000000008 */
[----:B------:R-:W-:Y:S01]  /*13c0*/  VIADD R9, R9, 0xfcb00000 ;  /* 0xfcb0000009097836 */ /* 0x000fe20000000000 */
[----:B------:R-:W-:Y:S06]  /*13d0*/  BRA `(.L_x_18) ;  /* 0x0000000000047947 */ /* 0x000fec0003800000 */
.L_x_19:
[----:B------:R-:W-:-:S11]  /*13e0*/  DADD R8, R6, R6 ;  /* 0x0000000006087229 */ /* 0x000fd60000000006 */
.L_x_18:
[----:B------:R-:W-:Y:S05]  /*13f0*/  BSYNC.RECONVERGENT B2 ;  /* 0x0000000000027941 */ /* 0x000fea0003800200 */
.L_x_16:
[----:B------:R-:W-:Y:S02]  /*1400*/  IMAD.MOV.U32 R6, RZ, RZ, R4 ;  /* 0x000000ffff067224 */ /* 0x000fe400078e0004 */
[----:B------:R-:W-:Y:S02]  /*1410*/  IMAD.MOV.U32 R7, RZ, RZ, 0x0 ;  /* 0x00000000ff077424 */ /* 0x000fe400078e00ff */
[----:B------:R-:W-:Y:S02]  /*1420*/  IMAD.MOV.U32 R20, RZ, RZ, R8 ;  /* 0x000000ffff147224 */ /* 0x000fe400078e0008 */
[----:B------:R-:W-:Y:S01]  /*1430*/  IMAD.MOV.U32 R21, RZ, RZ, R9 ;  /* 0x000000ffff157224 */ /* 0x000fe200078e0009 */
[----:B------:R-:W-:Y:S06]  /*1440*/  RET.REL.NODEC R6 `(_Z20mandel_kernel_doubleiiPh) ;  /* 0xffffffe806ec7950 */ /* 0x000fec0003c3ffff */
.L_x_20:
[----:B------:R-:W-:-:S00]  /*1450*/  BRA `(.L_x_20) ;  /* 0xfffffffc00fc7947 */ /* 0x000fc0000383ffff */
[----:B------:R-:W-:-:S00]  /*1460*/  NOP ;  /* 0x0000000000007918 */ /* 0x000fc00000000000 */
        /* <DEDUP_REMOVED lines=9> */
.L_x_22:


//--------------------- .nv.shared.reserved.0     --------------------------
	.section	.nv.shared.reserved.0,"aw",@nobits
	.weak		__nv_reservedSMEM_offset_0_alias
	.size		__nv_reservedSMEM_offset_0_alias, 0, 64
	.other		__nv_reservedSMEM_offset_0_alias,@"STO_CUDA_RESERVED_SHARED STV_DEFAULT"
__nv_reservedSMEM_offset_0_alias:
	.zero		0
	.zero		64


//--------------------- .nv.constant0._Z20mandel_kernel_doubleiiPh --------------------------
	.section	.nv.constant0._Z20mandel_kernel_doubleiiPh,"a",@progbits
	.sectionflags	@""
	.align	4
.nv.constant0._Z20mandel_kernel_doubleiiPh:
	.zero		912


//--------------------- SYMBOLS --------------------------

	.type		.nv.reservedSmem.offset0,@object
	.size		.nv.reservedSmem.offset0,0x4
